	.headerflags	@"EF_CUDA_TEXMODE_UNIFIED EF_CUDA_64BIT_ADDRESS EF_CUDA_ACCELERATORS EF_CUDA_SM90 EF_CUDA_VIRTUAL_SM(EF_CUDA_SM90)"
	.elftype	@"ET_EXEC"


//--------------------- .nv.info                  --------------------------
	.section	.nv.info,"",@"SHT_CUDA_INFO"
	.align	4


	//----- nvinfo : EIATTR_REGCOUNT
	.align		4
        /*0000*/ 	.byte	0x04, 0x2f
        /*0002*/ 	.short	(.L_1 - .L_0)
	.align		4
.L_0:
        /*0004*/ 	.word	index@(triton_poi_fused__softmax_div_masked_fill_4)
        /*0008*/ 	.word	0x00000012


	//----- nvinfo : EIATTR_MIN_STACK_SIZE
	.align		4
.L_1:
        /*000c*/ 	.byte	0x04, 0x12
        /*000e*/ 	.short	(.L_3 - .L_2)
	.align		4
.L_2:
        /*0010*/ 	.word	index@(triton_poi_fused__softmax_div_masked_fill_4)
        /*0014*/ 	.word	0x00000000


	//----- nvinfo : EIATTR_FRAME_SIZE
	.align		4
.L_3:
        /*0018*/ 	.byte	0x04, 0x11
        /*001a*/ 	.short	(.L_5 - .L_4)
	.align		4
.L_4:
        /*001c*/ 	.word	index@(triton_poi_fused__softmax_div_masked_fill_4)
        /*0020*/ 	.word	0x00000000


	//----- nvinfo : EIATTR_MIN_STACK_SIZE
	.align		4
.L_5:
        /*0024*/ 	.byte	0x04, 0x12
        /*0026*/ 	.short	(.L_7 - .L_6)
	.align		4
.L_6:
        /*0028*/ 	.word	index@(triton_poi_fused__softmax_div_masked_fill_4)
        /*002c*/ 	.word	0x00000000
.L_7:


//--------------------- .nv.info.triton_poi_fused__softmax_div_masked_fill_4 --------------------------
	.section	.nv.info.triton_poi_fused__softmax_div_masked_fill_4,"",@"SHT_CUDA_INFO"
	.sectionflags	@""
	.align	4


	//----- nvinfo : EIATTR_CUDA_API_VERSION
	.align		4
        /*0000*/ 	.byte	0x04, 0x37
        /*0002*/ 	.short	(.L_9 - .L_8)
.L_8:
        /*0004*/ 	.word	0x0000007c


	//----- nvinfo : EIATTR_KPARAM_INFO
	.align		4
.L_9:
        /*0008*/ 	.byte	0x04, 0x17
        /*000a*/ 	.short	(.L_11 - .L_10)
.L_10:
        /*000c*/ 	.word	0x00000000
        /*0010*/ 	.short	0x0004
        /*0012*/ 	.short	0x0020
        /*0014*/ 	.byte	0x00, 0xf0, 0x11, 0x00


	//----- nvinfo : EIATTR_KPARAM_INFO
	.align		4
.L_11:
        /*0018*/ 	.byte	0x04, 0x17
        /*001a*/ 	.short	(.L_13 - .L_12)
.L_12:
        /*001c*/ 	.word	0x00000000
        /*0020*/ 	.short	0x0003
        /*0022*/ 	.short	0x0018
        /*0024*/ 	.byte	0x00, 0xf4, 0x21, 0x00


	//----- nvinfo : EIATTR_KPARAM_INFO
	.align		4
.L_13:
        /*0028*/ 	.byte	0x04, 0x17
        /*002a*/ 	.short	(.L_15 - .L_14)
.L_14:
        /*002c*/ 	.word	0x00000000
        /*0030*/ 	.short	0x0002
        /*0032*/ 	.short	0x0010
        /*0034*/ 	.byte	0x00, 0xf4, 0x21, 0x00


	//----- nvinfo : EIATTR_KPARAM_INFO
	.align		4
.L_15:
        /*0038*/ 	.byte	0x04, 0x17
        /*003a*/ 	.short	(.L_17 - .L_16)
.L_16:
        /*003c*/ 	.word	0x00000000
        /*0040*/ 	.short	0x0001
        /*0042*/ 	.short	0x0008
        /*0044*/ 	.byte	0x00, 0xf4, 0x21, 0x00


	//----- nvinfo : EIATTR_KPARAM_INFO
	.align		4
.L_17:
        /*0048*/ 	.byte	0x04, 0x17
        /*004a*/ 	.short	(.L_19 - .L_18)
.L_18:
        /*004c*/ 	.word	0x00000000
        /*0050*/ 	.short	0x0000
        /*0052*/ 	.short	0x0000
        /*0054*/ 	.byte	0x00, 0xf4, 0x21, 0x00


	//----- nvinfo : EIATTR_SPARSE_MMA_MASK
	.align		4
.L_19:
        /*0058*/ 	.byte	0x03, 0x50
        /*005a*/ 	.short	0x0000


	//----- nvinfo : EIATTR_MAXREG_COUNT
	.align		4
        /*005c*/ 	.byte	0x03, 0x1b
        /*005e*/ 	.short	0x00ff


	//----- nvinfo : EIATTR_EXIT_INSTR_OFFSETS
	.align		4
        /*0060*/ 	.byte	0x04, 0x1c
        /*0062*/ 	.short	(.L_21 - .L_20)


	//   ....[0]....
.L_20:
        /*0064*/ 	.word	0x00000460


	//   ....[1]....
        /*0068*/ 	.word	0x00000480


	//----- nvinfo : EIATTR_REQNTID
	.align		4
.L_21:
        /*006c*/ 	.byte	0x04, 0x10
        /*006e*/ 	.short	(.L_23 - .L_22)
.L_22:
        /*0070*/ 	.word	0x00000080
        /*0074*/ 	.word	0x00000001
        /*0078*/ 	.word	0x00000001


	//----- nvinfo : EIATTR_CBANK_PARAM_SIZE
	.align		4
.L_23:
        /*007c*/ 	.byte	0x03, 0x19
        /*007e*/ 	.short	0x0024


	//----- nvinfo : EIATTR_PARAM_CBANK
	.align		4
        /*0080*/ 	.byte	0x04, 0x0a
        /*0082*/ 	.short	(.L_25 - .L_24)
	.align		4
.L_24:
        /*0084*/ 	.word	index@(.nv.constant0.triton_poi_fused__softmax_div_masked_fill_4)
        /*0088*/ 	.short	0x0210
        /*008a*/ 	.short	0x0024


	//----- nvinfo : EIATTR_SW_WAR
	.align		4
.L_25:
        /*008c*/ 	.byte	0x04, 0x36
        /*008e*/ 	.short	(.L_27 - .L_26)
.L_26:
        /*0090*/ 	.word	0x00000008
.L_27:


//--------------------- .nv.callgraph             --------------------------
	.section	.nv.callgraph,"",@"SHT_CUDA_CALLGRAPH"
	.align	4
	.sectionentsize	8
	.align		4
        /*0000*/ 	.word	0x00000000
	.align		4
        /*0004*/ 	.word	0xffffffff
	.align		4
        /*0008*/ 	.word	0x00000000
	.align		4
        /*000c*/ 	.word	0xfffffffe
	.align		4
        /*0010*/ 	.word	0x00000000
	.align		4
        /*0014*/ 	.word	0xfffffffd
	.align		4
        /*0018*/ 	.word	0x00000000
	.align		4
        /*001c*/ 	.word	0xfffffffc


//--------------------- .text.triton_poi_fused__softmax_div_masked_fill_4 --------------------------
	.section	.text.triton_poi_fused__softmax_div_masked_fill_4,"ax",@progbits
	.align	128
        .global         triton_poi_fused__softmax_div_masked_fill_4
        .type           triton_poi_fused__softmax_div_masked_fill_4,@function
        .size           triton_poi_fused__softmax_div_masked_fill_4,(.L_x_1 - triton_poi_fused__softmax_div_masked_fill_4)
        .other          triton_poi_fused__softmax_div_masked_fill_4,@"STO_CUDA_ENTRY STV_DEFAULT"
triton_poi_fused__softmax_div_masked_fill_4:
.text.triton_poi_fused__softmax_div_masked_fill_4:
[----:B------:R-:W0:Y:S02]  /*0000*/  LDC R1, c[0x0][0x28] ;  /* 0x00000a00ff017b82 */ /* 0x000e240000000800 */
[----:B------:R-:W1:Y:S01]  /*0010*/  S2R R0, SR_TID.X ;  /* 0x0000000000007919 */ /* 0x000e620000002100 */
[----:B------:R-:W2:Y:S01]  /*0020*/  LDC.64 R2, c[0x0][0x210] ;  /* 0x00008400ff027b82 */ /* 0x000ea20000000a00 */
[----:B------:R-:W-:Y:S01]  /*0030*/  ULDC.64 UR4, c[0x0][0x218] ;  /* 0x0000860000047ab9 */ /* 0x000fe20000000a00 */
[----:B------:R-:W-:Y:S01]  /*0040*/  PRMT R15, RZ, 0x7610, R15 ;  /* 0x00007610ff0f7816 */ /* 0x000fe2000000000f */
[----:B------:R-:W3:Y:S05]  /*0050*/  S2R R5, SR_CTAID.X ;  /* 0x0000000000057919 */ /* 0x000eea0000002500 */
[----:B------:R-:W4:Y:S08]  /*0060*/  LDC.64 R6, c[0x0][0x220] ;  /* 0x00008800ff067b82 */ /* 0x000f300000000a00 */
[----:B------:R-:W5:Y:S01]  /*0070*/  LDC.64 R10, c[0x0][0x228] ;  /* 0x00008a00ff0a7b82 */ /* 0x000f620000000a00 */
[----:B-1----:R-:W-:Y:S01]  /*0080*/  IMAD.SHL.U32 R0, R0, 0x2, RZ ;  /* 0x0000000200007824 */ /* 0x002fe200078e00ff */
[----:B---3--:R-:W-:-:S04]  /*0090*/  SHF.R.S32.HI R4, RZ, 0x17, R5 ;  /* 0x00000017ff047819 */ /* 0x008fc80000011405 */
[----:B------:R-:W-:Y:S02]  /*00a0*/  LOP3.LUT R0, R0, 0xfe, RZ, 0xc0, !PT ;  /* 0x000000fe00007812 */ /* 0x000fe400078ec0ff */
[----:B------:R-:W-:-:S03]  /*00b0*/  SGXT R4, R4, 0x1 ;  /* 0x000000010404781a */ /* 0x000fc60000000200 */
[----:B------:R-:W-:-:S05]  /*00c0*/  IMAD R5, R5, 0x100, R0 ;  /* 0x0000010005057824 */ /* 0x000fca00078e0200 */
[----:B------:R-:W-:Y:S02]  /*00d0*/  LEA.HI R0, R4, R5, RZ, 0x6 ;  /* 0x0000000504007211 */ /* 0x000fe400078f30ff */
[----:B------:R-:W-:Y:S02]  /*00e0*/  ISETP.GE.AND P0, PT, R5, 0x100, PT ;  /* 0x000001000500780c */ /* 0x000fe40003f06270 */
[----:B------:R-:W-:-:S05]  /*00f0*/  LOP3.LUT R0, R0, 0xffffffc0, RZ, 0xc0, !PT ;  /* 0xffffffc000007812 */ /* 0x000fca00078ec0ff */
[----:B------:R-:W-:-:S05]  /*0100*/  IMAD.IADD R0, R5, 0x1, -R0 ;  /* 0x0000000105007824 */ /* 0x000fca00078e0a00 */
[----:B------:R-:W-:-:S04]  /*0110*/  IADD3 R8, P1, R0, UR4, RZ ;  /* 0x0000000400087c10 */ /* 0x000fc8000ff3e0ff */
[----:B------:R-:W-:Y:S01]  /*0120*/  LEA.HI.X.SX32 R9, R0, UR5, 0x1, P1 ;  /* 0x0000000500097c11 */ /* 0x000fe200088f0eff */
[----:B------:R-:W-:-:S04]  /*0130*/  ULDC.64 UR4, c[0x0][0x208] ;  /* 0x0000820000047ab9 */ /* 0x000fc80000000a00 */
[----:B------:R5:W3:Y:S01]  /*0140*/  @!P0 LDG.E.EL.U16 R15, desc[UR4][R8.64] ;  /* 0x00000004080f8981 */ /* 0x000ae2000c2e1500 */
[----:B------:R-:W-:Y:S01]  /*0150*/  LEA.HI R0, R4, R5, RZ, 0x2 ;  /* 0x0000000504007211 */ /* 0x000fe200078f10ff */
[----:B--2---:R-:W-:Y:S01]  /*0160*/  IMAD.WIDE R2, R5, 0x4, R2 ;  /* 0x0000000405027825 */ /* 0x004fe200078e0202 */
[----:B------:R-:W-:Y:S02]  /*0170*/  CS2R R4, SRZ ;  /* 0x0000000000047805 */ /* 0x000fe4000001ff00 */
[----:B------:R-:W-:Y:S01]  /*0180*/  SHF.R.S32.HI R13, RZ, 0x2, R0 ;  /* 0x00000002ff0d7819 */ /* 0x000fe20000011400 */
[----:B------:R-:W-:-:S03]  /*0190*/  IMAD.MOV.U32 R12, RZ, RZ, RZ ;  /* 0x000000ffff0c7224 */ /* 0x000fc600078e00ff */
[----:B------:R-:W2:Y:S01]  /*01a0*/  @!P0 LDG.E.64 R4, desc[UR4][R2.64] ;  /* 0x0000000402048981 */ /* 0x000ea2000c1e1b00 */
[----:B------:R-:W-:Y:S02]  /*01b0*/  IMAD.MOV.U32 R14, RZ, RZ, RZ ;  /* 0x000000ffff0e7224 */ /* 0x000fe400078e00ff */
[----:B----4-:R-:W-:-:S05]  /*01c0*/  IMAD.WIDE R6, R13, 0x4, R6 ;  /* 0x000000040d067825 */ /* 0x010fca00078e0206 */
[----:B------:R-:W4:Y:S04]  /*01d0*/  @!P0 LDG.E.EL R12, desc[UR4][R6.64] ;  /* 0x00000004060c8981 */ /* 0x000f28000c2e1900 */
[----:B------:R2:W4:Y:S01]  /*01e0*/  @!P0 LDG.E.EL R14, desc[UR4][R6.64] ;  /* 0x00000004060e8981 */ /* 0x000522000c2e1900 */
[----:B-----5:R-:W-:Y:S01]  /*01f0*/  IMAD.WIDE R8, R13, 0x4, R10 ;  /* 0x000000040d087825 */ /* 0x020fe200078e020a */
[----:B------:R-:W-:-:S06]  /*0200*/  CS2R R10, SRZ ;  /* 0x00000000000a7805 */ /* 0x000fcc000001ff00 */
[----:B------:R-:W5:Y:S04]  /*0210*/  @!P0 LDG.E.EL R11, desc[UR4][R8.64] ;  /* 0x00000004080b8981 */ /* 0x000f68000c2e1900 */
[----:B------:R-:W5:Y:S01]  /*0220*/  @!P0 LDG.E.EL R10, desc[UR4][R8.64] ;  /* 0x00000004080a8981 */ /* 0x000f62000c2e1900 */
[----:B---3--:R-:W-:-:S04]  /*0230*/  LOP3.LUT R0, R15, 0xffff, RZ, 0xc0, !PT ;  /* 0x0000ffff0f007812 */ /* 0x008fc800078ec0ff */
[----:B------:R-:W-:Y:S02]  /*0240*/  SHF.R.U32.HI R0, RZ, 0x8, R0 ;  /* 0x00000008ff007819 */ /* 0x000fe40000011600 */
[----:B------:R-:W-:Y:S02]  /*0250*/  LOP3.LUT P1, RZ, R15, 0xff, RZ, 0xc0, !PT ;  /* 0x000000ff0fff7812 */ /* 0x000fe4000782c0ff */
[----:B------:R-:W-:Y:S02]  /*0260*/  PRMT R0, R0, 0x9910, RZ ;  /* 0x0000991000007816 */ /* 0x000fe400000000ff */
[----:B--2---:R-:W-:Y:S02]  /*0270*/  FSEL R7, R4, -1.00000000000000000000e+09, !P1 ;  /* 0xce6e6b2804077808 */ /* 0x004fe40004800000 */
[----:B------:R-:W-:-:S04]  /*0280*/  ISETP.NE.AND P1, PT, R0, RZ, PT ;  /* 0x000000ff0000720c */ /* 0x000fc80003f25270 */
[----:B------:R-:W-:Y:S01]  /*0290*/  FSEL R5, R5, -1.00000000000000000000e+09, !P1 ;  /* 0xce6e6b2805057808 */ /* 0x000fe20004800000 */
[----:B----4-:R-:W-:-:S04]  /*02a0*/  FADD R7, R7, -R12 ;  /* 0x8000000c07077221 */ /* 0x010fc80000000000 */
[----:B------:R-:W-:Y:S01]  /*02b0*/  FADD R5, R5, -R14 ;  /* 0x8000000e05057221 */ /* 0x000fe20000000000 */
[----:B------:R-:W-:-:S03]  /*02c0*/  FMUL R7, R7, 1.4426950216293334961 ;  /* 0x3fb8aa3b07077820 */ /* 0x000fc60000400000 */
[----:B------:R-:W-:Y:S02]  /*02d0*/  FMUL R5, R5, 1.4426950216293334961 ;  /* 0x3fb8aa3b05057820 */ /* 0x000fe40000400000 */
[----:B------:R-:W-:-:S03]  /*02e0*/  FSETP.GEU.AND P3, PT, R7, -126, PT ;  /* 0xc2fc00000700780b */ /* 0x000fc60003f6e000 */
[----:B------:R-:W-:Y:S02]  /*02f0*/  FSETP.GEU.AND P4, PT, R5, -126, PT ;  /* 0xc2fc00000500780b */ /* 0x000fe40003f8e000 */
[C---:B-----5:R-:W-:Y:S02]  /*0300*/  FSETP.GT.AND P2, PT, |R11|.reuse, 8.50705917302346158658e+37, PT ;  /* 0x7e8000000b00780b */ /* 0x060fe40003f44200 */
[C---:B------:R-:W-:Y:S02]  /*0310*/  FSETP.GT.AND P1, PT, |R10|.reuse, 8.50705917302346158658e+37, PT ;  /* 0x7e8000000a00780b */ /* 0x040fe40003f24200 */
[----:B------:R-:W-:Y:S02]  /*0320*/  FSETP.GEU.AND P6, PT, |R11|, 1.175494350822287508e-38, PT ;  /* 0x008000000b00780b */ /* 0x000fe40003fce200 */
[----:B------:R-:W-:Y:S02]  /*0330*/  FSETP.GEU.AND P5, PT, |R10|, 1.175494350822287508e-38, PT ;  /* 0x008000000a00780b */ /* 0x000fe40003fae200 */
[----:B------:R-:W-:-:S03]  /*0340*/  @!P3 FMUL R7, R7, 0.5 ;  /* 0x3f0000000707b820 */ /* 0x000fc60000400000 */
[----:B------:R-:W-:Y:S01]  /*0350*/  @!P4 FMUL R5, R5, 0.5 ;  /* 0x3f0000000505c820 */ /* 0x000fe20000400000 */
[----:B------:R-:W1:Y:S01]  /*0360*/  MUFU.EX2 R0, R7 ;  /* 0x0000000700007308 */ /* 0x000e620000000800 */
[----:B------:R-:W-:Y:S02]  /*0370*/  @P2 FMUL R11, R11, 0.25 ;  /* 0x3e8000000b0b2820 */ /* 0x000fe40000400000 */
[----:B------:R-:W-:-:S05]  /*0380*/  @P1 FMUL R10, R10, 0.25 ;  /* 0x3e8000000a0a1820 */ /* 0x000fca0000400000 */
[----:B------:R-:W2:Y:S01]  /*0390*/  MUFU.EX2 R4, R5 ;  /* 0x0000000500047308 */ /* 0x000ea20000000800 */
[----:B------:R-:W-:Y:S01]  /*03a0*/  @!P6 FMUL R11, R11, 16777216 ;  /* 0x4b8000000b0be820 */ /* 0x000fe20000400000 */
[----:B------:R-:W-:-:S06]  /*03b0*/  @!P5 FMUL R10, R10, 16777216 ;  /* 0x4b8000000a0ad820 */ /* 0x000fcc0000400000 */
[----:B------:R-:W3:Y:S01]  /*03c0*/  MUFU.RCP R9, R10 ;  /* 0x0000000a00097308 */ /* 0x000ee20000001000 */
[----:B-1----:R-:W-:-:S07]  /*03d0*/  @!P3 FMUL R0, R0, R0 ;  /* 0x000000000000b220 */ /* 0x002fce0000400000 */
[----:B------:R-:W1:Y:S01]  /*03e0*/  MUFU.RCP R11, R11 ;  /* 0x0000000b000b7308 */ /* 0x000e620000001000 */
[----:B--2---:R-:W-:Y:S01]  /*03f0*/  @!P4 FMUL R4, R4, R4 ;  /* 0x000000040404c220 */ /* 0x004fe20000400000 */
[----:B------:R-:W-:-:S03]  /*0400*/  @P1 FMUL R0, R0, 0.25 ;  /* 0x3e80000000001820 */ /* 0x000fc60000400000 */
[----:B------:R-:W-:Y:S01]  /*0410*/  @P2 FMUL R4, R4, 0.25 ;  /* 0x3e80000004042820 */ /* 0x000fe20000400000 */
[----:B------:R-:W-:-:S03]  /*0420*/  @!P5 FMUL R0, R0, 16777216 ;  /* 0x4b8000000000d820 */ /* 0x000fc60000400000 */
[----:B------:R-:W-:Y:S01]  /*0430*/  @!P6 FMUL R4, R4, 16777216 ;  /* 0x4b8000000404e820 */ /* 0x000fe20000400000 */
[----:B---3--:R-:W-:-:S03]  /*0440*/  FMUL R6, R9, R0 ;  /* 0x0000000009067220 */ /* 0x008fc60000400000 */
[----:B-1----:R-:W-:Y:S01]  /*0450*/  FMUL R7, R11, R4 ;  /* 0x000000040b077220 */ /* 0x002fe20000400000 */
[----:B------:R-:W-:Y:S06]  /*0460*/  @P0 EXIT ;  /* 0x000000000000094d */ /* 0x000fec0003800000 */
[----:B------:R-:W-:Y:S01]  /*0470*/  STG.E.64 desc[UR4][R2.64], R6 ;  /* 0x0000000602007986 */ /* 0x000fe2000c101b04 */
[----:B------:R-:W-:Y:S05]  /*0480*/  EXIT ;  /* 0x000000000000794d */ /* 0x000fea0003800000 */
.L_x_0:
[----:B------:R-:W-:-:S00]  /*0490*/  BRA `(.L_x_0) ;  /* 0xfffffffc00fc7947 */ /* 0x000fc0000383ffff */
[----:B------:R-:W-:-:S00]  /*04a0*/  NOP ;  /* 0x0000000000007918 */ /* 0x000fc00000000000 */
        /* <DEDUP_REMOVED lines=13> */
.L_x_1:


//--------------------- .nv.constant0.triton_poi_fused__softmax_div_masked_fill_4 --------------------------
	.section	.nv.constant0.triton_poi_fused__softmax_div_masked_fill_4,"a",@progbits
	.sectionflags	@""
	.align	4
.nv.constant0.triton_poi_fused__softmax_div_masked_fill_4:
	.zero		564
